	.headerflags	@"EF_CUDA_TEXMODE_UNIFIED EF_CUDA_64BIT_ADDRESS EF_CUDA_ACCELERATORS EF_CUDA_SM90 EF_CUDA_VIRTUAL_SM(EF_CUDA_SM90)"
	.elftype	@"ET_EXEC"


//--------------------- .nv.info                  --------------------------
	.section	.nv.info,"",@"SHT_CUDA_INFO"
	.align	4


	//----- nvinfo : EIATTR_REGCOUNT
	.align		4
        /*0000*/ 	.byte	0x04, 0x2f
        /*0002*/ 	.short	(.L_1 - .L_0)
	.align		4
.L_0:
        /*0004*/ 	.word	index@(triton_poi_fused_addmm_relu_23)
        /*0008*/ 	.word	0x0000000c


	//----- nvinfo : EIATTR_MIN_STACK_SIZE
	.align		4
.L_1:
        /*000c*/ 	.byte	0x04, 0x12
        /*000e*/ 	.short	(.L_3 - .L_2)
	.align		4
.L_2:
        /*0010*/ 	.word	index@(triton_poi_fused_addmm_relu_23)
        /*0014*/ 	.word	0x00000000


	//----- nvinfo : EIATTR_FRAME_SIZE
	.align		4
.L_3:
        /*0018*/ 	.byte	0x04, 0x11
        /*001a*/ 	.short	(.L_5 - .L_4)
	.align		4
.L_4:
        /*001c*/ 	.word	index@(triton_poi_fused_addmm_relu_23)
        /*0020*/ 	.word	0x00000000


	//----- nvinfo : EIATTR_MIN_STACK_SIZE
	.align		4
.L_5:
        /*0024*/ 	.byte	0x04, 0x12
        /*0026*/ 	.short	(.L_7 - .L_6)
	.align		4
.L_6:
        /*0028*/ 	.word	index@(triton_poi_fused_addmm_relu_23)
        /*002c*/ 	.word	0x00000000
.L_7:


//--------------------- .nv.info.triton_poi_fused_addmm_relu_23 --------------------------
	.section	.nv.info.triton_poi_fused_addmm_relu_23,"",@"SHT_CUDA_INFO"
	.sectionflags	@""
	.align	4


	//----- nvinfo : EIATTR_CUDA_API_VERSION
	.align		4
        /*0000*/ 	.byte	0x04, 0x37
        /*0002*/ 	.short	(.L_9 - .L_8)
.L_8:
        /*0004*/ 	.word	0x0000007c


	//----- nvinfo : EIATTR_KPARAM_INFO
	.align		4
.L_9:
        /*0008*/ 	.byte	0x04, 0x17
        /*000a*/ 	.short	(.L_11 - .L_10)
.L_10:
        /*000c*/ 	.word	0x00000000
        /*0010*/ 	.short	0x0002
        /*0012*/ 	.short	0x0010
        /*0014*/ 	.byte	0x00, 0xf0, 0x11, 0x00


	//----- nvinfo : EIATTR_KPARAM_INFO
	.align		4
.L_11:
        /*0018*/ 	.byte	0x04, 0x17
        /*001a*/ 	.short	(.L_13 - .L_12)
.L_12:
        /*001c*/ 	.word	0x00000000
        /*0020*/ 	.short	0x0001
        /*0022*/ 	.short	0x0008
        /*0024*/ 	.byte	0x00, 0xf4, 0x21, 0x00


	//----- nvinfo : EIATTR_KPARAM_INFO
	.align		4
.L_13:
        /*0028*/ 	.byte	0x04, 0x17
        /*002a*/ 	.short	(.L_15 - .L_14)
.L_14:
        /*002c*/ 	.word	0x00000000
        /*0030*/ 	.short	0x0000
        /*0032*/ 	.short	0x0000
        /*0034*/ 	.byte	0x00, 0xf4, 0x21, 0x00


	//----- nvinfo : EIATTR_SPARSE_MMA_MASK
	.align		4
.L_15:
        /*0038*/ 	.byte	0x03, 0x50
        /*003a*/ 	.short	0x0000


	//----- nvinfo : EIATTR_MAXREG_COUNT
	.align		4
        /*003c*/ 	.byte	0x03, 0x1b
        /*003e*/ 	.short	0x00ff


	//----- nvinfo : EIATTR_EXIT_INSTR_OFFSETS
	.align		4
        /*0040*/ 	.byte	0x04, 0x1c
        /*0042*/ 	.short	(.L_17 - .L_16)


	//   ....[0]....
.L_16:
        /*0044*/ 	.word	0x00000190


	//----- nvinfo : EIATTR_REQNTID
	.align		4
.L_17:
        /*0048*/ 	.byte	0x04, 0x10
        /*004a*/ 	.short	(.L_19 - .L_18)
.L_18:
        /*004c*/ 	.word	0x00000080
        /*0050*/ 	.word	0x00000001
        /*0054*/ 	.word	0x00000001


	//----- nvinfo : EIATTR_CBANK_PARAM_SIZE
	.align		4
.L_19:
        /*0058*/ 	.byte	0x03, 0x19
        /*005a*/ 	.short	0x0014


	//----- nvinfo : EIATTR_PARAM_CBANK
	.align		4
        /*005c*/ 	.byte	0x04, 0x0a
        /*005e*/ 	.short	(.L_21 - .L_20)
	.align		4
.L_20:
        /*0060*/ 	.word	index@(.nv.constant0.triton_poi_fused_addmm_relu_23)
        /*0064*/ 	.short	0x0210
        /*0066*/ 	.short	0x0014


	//----- nvinfo : EIATTR_SW_WAR
	.align		4
.L_21:
        /*0068*/ 	.byte	0x04, 0x36
        /*006a*/ 	.short	(.L_23 - .L_22)
.L_22:
        /*006c*/ 	.word	0x00000008
.L_23:


//--------------------- .nv.callgraph             --------------------------
	.section	.nv.callgraph,"",@"SHT_CUDA_CALLGRAPH"
	.align	4
	.sectionentsize	8
	.align		4
        /*0000*/ 	.word	0x00000000
	.align		4
        /*0004*/ 	.word	0xffffffff
	.align		4
        /*0008*/ 	.word	0x00000000
	.align		4
        /*000c*/ 	.word	0xfffffffe
	.align		4
        /*0010*/ 	.word	0x00000000
	.align		4
        /*0014*/ 	.word	0xfffffffd
	.align		4
        /*0018*/ 	.word	0x00000000
	.align		4
        /*001c*/ 	.word	0xfffffffc


//--------------------- .text.triton_poi_fused_addmm_relu_23 --------------------------
	.section	.text.triton_poi_fused_addmm_relu_23,"ax",@progbits
	.align	128
        .global         triton_poi_fused_addmm_relu_23
        .type           triton_poi_fused_addmm_relu_23,@function
        .size           triton_poi_fused_addmm_relu_23,(.L_x_1 - triton_poi_fused_addmm_relu_23)
        .other          triton_poi_fused_addmm_relu_23,@"STO_CUDA_ENTRY STV_DEFAULT"
triton_poi_fused_addmm_relu_23:
.text.triton_poi_fused_addmm_relu_23:
[----:B------:R-:W-:Y:S01]  /*0000*/  LDC R1, c[0x0][0x28] ;  /* 0x00000a00ff017b82 */ /* 0x000fe20000000800 */
[----:B------:R-:W1:Y:S07]  /*0010*/  S2R R0, SR_TID.X ;  /* 0x0000000000007919 */ /* 0x000e6e0000002100 */
[----:B------:R-:W2:Y:S01]  /*0020*/  LDC.64 R4, c[0x0][0x218] ;  /* 0x00008600ff047b82 */ /* 0x000ea20000000a00 */
[----:B------:R-:W-:Y:S01]  /*0030*/  ULDC.64 UR4, c[0x0][0x208] ;  /* 0x0000820000047ab9 */ /* 0x000fe20000000a00 */
[----:B------:R-:W3:Y:S06]  /*0040*/  S2R R7, SR_CTAID.X ;  /* 0x0000000000077919 */ /* 0x000eec0000002500 */
[----:B------:R-:W4:Y:S01]  /*0050*/  LDC.64 R2, c[0x0][0x210] ;  /* 0x00008400ff027b82 */ /* 0x000f220000000a00 */
[----:B-1----:R-:W-:Y:S01]  /*0060*/  IMAD.SHL.U32 R0, R0, 0x2, RZ ;  /* 0x0000000200007824 */ /* 0x002fe200078e00ff */
[----:B---3--:R-:W-:-:S04]  /*0070*/  SHF.R.S32.HI R6, RZ, 0x17, R7 ;  /* 0x00000017ff067819 */ /* 0x008fc80000011407 */
[----:B------:R-:W-:-:S05]  /*0080*/  LOP3.LUT R0, R0, 0xfe, RZ, 0xc0, !PT ;  /* 0x000000fe00007812 */ /* 0x000fca00078ec0ff */
[----:B------:R-:W-:Y:S01]  /*0090*/  IMAD R7, R7, 0x100, R0 ;  /* 0x0000010007077824 */ /* 0x000fe200078e0200 */
[----:B------:R-:W-:-:S03]  /*00a0*/  SGXT R0, R6, 0x1 ;  /* 0x000000010600781a */ /* 0x000fc60000000200 */
[----:B----4-:R-:W-:Y:S01]  /*00b0*/  IMAD.WIDE R2, R7, 0x4, R2 ;  /* 0x0000000407027825 */ /* 0x010fe200078e0202 */
[----:B------:R-:W-:-:S04]  /*00c0*/  LEA.HI R0, R0, R7, RZ, 0xb ;  /* 0x0000000700007211 */ /* 0x000fc800078f58ff */
[----:B------:R-:W-:-:S05]  /*00d0*/  LOP3.LUT R0, R0, 0xfffff800, RZ, 0xc0, !PT ;  /* 0xfffff80000007812 */ /* 0x000fca00078ec0ff */
[----:B------:R-:W-:Y:S02]  /*00e0*/  IMAD.IADD R9, R7, 0x1, -R0 ;  /* 0x0000000107097824 */ /* 0x000fe400078e0a00 */
[----:B------:R-:W3:Y:S02]  /*00f0*/  LDG.E.64 R6, desc[UR4][R2.64] ;  /* 0x0000000402067981 */ /* 0x000ee4000c1e1b00 */
[----:B--2---:R-:W-:-:S06]  /*0100*/  IMAD.WIDE R4, R9, 0x4, R4 ;  /* 0x0000000409047825 */ /* 0x004fcc00078e0204 */
[----:B------:R-:W3:Y:S02]  /*0110*/  LDG.E.EL.64 R4, desc[UR4][R4.64] ;  /* 0x0000000404047981 */ /* 0x000ee4000c2e1b00 */
[C---:B---3--:R-:W-:Y:S01]  /*0120*/  FSETP.GEU.AND P0, PT, R6.reuse, -R4, PT ;  /* 0x800000040600720b */ /* 0x048fe20003f0e000 */
[----:B------:R-:W-:Y:S01]  /*0130*/  FADD R6, R6, R4 ;  /* 0x0000000406067221 */ /* 0x000fe20000000000 */
[C---:B------:R-:W-:Y:S01]  /*0140*/  FADD R0, R7.reuse, R5 ;  /* 0x0000000507007221 */ /* 0x040fe20000000000 */
[----:B------:R-:W-:-:S03]  /*0150*/  FSETP.GEU.AND P1, PT, R7, -R5, PT ;  /* 0x800000050700720b */ /* 0x000fc60003f2e000 */
[----:B------:R-:W-:Y:S02]  /*0160*/  FSEL R6, R6, RZ, P0 ;  /* 0x000000ff06067208 */ /* 0x000fe40000000000 */
[----:B------:R-:W-:-:S05]  /*0170*/  FSEL R7, R0, RZ, P1 ;  /* 0x000000ff00077208 */ /* 0x000fca0000800000 */
[----:B------:R-:W-:Y:S01]  /*0180*/  STG.E.64 desc[UR4][R2.64], R6 ;  /* 0x0000000602007986 */ /* 0x000fe2000c101b04 */
[----:B------:R-:W-:Y:S05]  /*0190*/  EXIT ;  /* 0x000000000000794d */ /* 0x000fea0003800000 */
.L_x_0:
[----:B------:R-:W-:-:S00]  /*01a0*/  BRA `(.L_x_0) ;  /* 0xfffffffc00fc7947 */ /* 0x000fc0000383ffff */
[----:B------:R-:W-:-:S00]  /*01b0*/  NOP ;  /* 0x0000000000007918 */ /* 0x000fc00000000000 */
        /* <DEDUP_REMOVED lines=12> */
.L_x_1:


//--------------------- .nv.constant0.triton_poi_fused_addmm_relu_23 --------------------------
	.section	.nv.constant0.triton_poi_fused_addmm_relu_23,"a",@progbits
	.sectionflags	@""
	.align	4
.nv.constant0.triton_poi_fused_addmm_relu_23:
	.zero		548
